//
// Generated by NVIDIA NVVM Compiler
//
// Compiler Build ID: CL-36424714
// Cuda compilation tools, release 13.0, V13.0.88
// Based on NVVM 20.0.0
//

.version 9.0
.target sm_100
.address_size 64

	// .globl	_Z21faultyUpdateWithDelayPi

.visible .entry _Z21faultyUpdateWithDelayPi(
	.param .u64 .ptr .align 1 _Z21faultyUpdateWithDelayPi_param_0
)
{
	.reg .pred 	%p<3>;
	.reg .b32 	%r<6>;
	.reg .b64 	%rd<3>;

	ld.param.u64 	%rd2, [_Z21faultyUpdateWithDelayPi_param_0];
	cvta.to.global.u64 	%rd1, %rd2;
$L__BB0_1:
	ld.global.u32 	%r1, [%rd1];
	and.b32  	%r2, %r1, 1;
	setp.eq.b32 	%p1, %r2, 1;
	selp.b32 	%r3, 1, 3, %p1;
	add.s32 	%r4, %r3, %r1;
	atom.relaxed.global.cas.b32 	%r5, [%rd1], %r1, %r4;
	setp.ne.s32 	%p2, %r5, %r1;
	@%p2 bra 	$L__BB0_1;
	ret;

}
	// .globl	_Z12faultyUpdatePi
.visible .entry _Z12faultyUpdatePi(
	.param .u64 .ptr .align 1 _Z12faultyUpdatePi_param_0
)
{
	.reg .pred 	%p<3>;
	.reg .b32 	%r<6>;
	.reg .b64 	%rd<3>;

	ld.param.u64 	%rd2, [_Z12faultyUpdatePi_param_0];
	cvta.to.global.u64 	%rd1, %rd2;
$L__BB1_1:
	ld.global.u32 	%r1, [%rd1];
	and.b32  	%r2, %r1, 1;
	setp.eq.b32 	%p1, %r2, 1;
	selp.b32 	%r3, 1, 3, %p1;
	add.s32 	%r4, %r3, %r1;
	atom.relaxed.global.cas.b32 	%r5, [%rd1], %r1, %r4;
	setp.ne.s32 	%p2, %r5, %r1;
	@%p2 bra 	$L__BB1_1;
	ret;

}


// ===== COMPILED SASS (sm_100) =====

	.target	sm_100

	.elftype	@"ET_EXEC"


//--------------------- .note.nv.tkinfo           --------------------------
	.section	.note.nv.tkinfo,"",@"SHT_NOTE"
	.sectionflags	@"SHF_NOTE_NV_TKINFO"
	.tkinfo
        /*0018*/ 	.word	0x00000002
        /*0030*/ 	.string	""
        /*0030*/ 	.string	"ptxas"
        /*0030*/ 	.string	"Cuda compilation tools, release 13.0, V13.0.88"
        /*0030*/ 	.string	"Build cuda_13.0.r13.0/compiler.36424714_0"
        /*0030*/ 	.string	"-arch sm_100 -m 64 "



//--------------------- .note.nv.cuinfo           --------------------------
	.section	.note.nv.cuinfo,"",@"SHT_NOTE"
	.sectionflags	@"SHF_NOTE_NV_CUINFO"
        /*0018*/ 	.short	0x0002
        /*001a*/ 	.short	0x0064
        /*001c*/ 	.short	0x0082
	.zero		2


//--------------------- .nv.info                  --------------------------
	.section	.nv.info,"",@"SHT_CUDA_INFO"
	.align	4


	//----- nvinfo : EIATTR_REGCOUNT
	.align		4
        /*0000*/ 	.byte	0x04, 0x2f
        /*0002*/ 	.short	(.L_1 - .L_0)
	.align		4
.L_0:
        /*0004*/ 	.word	index@(_Z21faultyUpdateWithDelayPi)
        /*0008*/ 	.word	0x00000008


	//----- nvinfo : EIATTR_FRAME_SIZE
	.align		4
.L_1:
        /*000c*/ 	.byte	0x04, 0x11
        /*000e*/ 	.short	(.L_3 - .L_2)
	.align		4
.L_2:
        /*0010*/ 	.word	index@(_Z21faultyUpdateWithDelayPi)
        /*0014*/ 	.word	0x00000000


	//----- nvinfo : EIATTR_REGCOUNT
	.align		4
.L_3:
        /*0018*/ 	.byte	0x04, 0x2f
        /*001a*/ 	.short	(.L_5 - .L_4)
	.align		4
.L_4:
        /*001c*/ 	.word	index@(_Z12faultyUpdatePi)
        /*0020*/ 	.word	0x00000008


	//----- nvinfo : EIATTR_FRAME_SIZE
	.align		4
.L_5:
        /*0024*/ 	.byte	0x04, 0x11
        /*0026*/ 	.short	(.L_7 - .L_6)
	.align		4
.L_6:
        /*0028*/ 	.word	index@(_Z12faultyUpdatePi)
        /*002c*/ 	.word	0x00000000


	//----- nvinfo : EIATTR_MIN_STACK_SIZE
	.align		4
.L_7:
        /*0030*/ 	.byte	0x04, 0x12
        /*0032*/ 	.short	(.L_9 - .L_8)
	.align		4
.L_8:
        /*0034*/ 	.word	index@(_Z12faultyUpdatePi)
        /*0038*/ 	.word	0x00000000


	//----- nvinfo : EIATTR_MIN_STACK_SIZE
	.align		4
.L_9:
        /*003c*/ 	.byte	0x04, 0x12
        /*003e*/ 	.short	(.L_11 - .L_10)
	.align		4
.L_10:
        /*0040*/ 	.word	index@(_Z21faultyUpdateWithDelayPi)
        /*0044*/ 	.word	0x00000000
.L_11:


//--------------------- .nv.compat                --------------------------
	.section	.nv.compat,"",@"SHT_CUDA_COMPAT_INFO"
	.align	4
        /*0000*/ 	.byte	0x02, 0x09, 0x00, 0x00, 0x02, 0x02, 0x01, 0x00, 0x02, 0x05, 0x05, 0x00, 0x03, 0x07, 0x01, 0x01
        /*0010*/ 	.byte	0x02, 0x03, 0x00, 0x00, 0x02, 0x06, 0x01, 0x00, 0x04, 0x0b, 0x08, 0x00, 0x09, 0x00, 0x00, 0x00
        /*0020*/ 	.byte	0x00, 0x00, 0x00, 0x00


//--------------------- .nv.info._Z12faultyUpdatePi --------------------------
	.section	.nv.info._Z12faultyUpdatePi,"",@"SHT_CUDA_INFO"
	.sectionflags	@""
	.align	4


	//----- nvinfo : EIATTR_CUDA_API_VERSION
	.align		4
        /*0000*/ 	.byte	0x04, 0x37
        /*0002*/ 	.short	(.L_13 - .L_12)
.L_12:
        /*0004*/ 	.word	0x00000082


	//----- nvinfo : EIATTR_KPARAM_INFO
	.align		4
.L_13:
        /*0008*/ 	.byte	0x04, 0x17
        /*000a*/ 	.short	(.L_15 - .L_14)
.L_14:
        /*000c*/ 	.word	0x00000000
        /*0010*/ 	.short	0x0000
        /*0012*/ 	.short	0x0000
        /*0014*/ 	.byte	0x00, 0xf5, 0x21, 0x00


	//----- nvinfo : EIATTR_SPARSE_MMA_MASK
	.align		4
.L_15:
        /*0018*/ 	.byte	0x03, 0x50
        /*001a*/ 	.short	0x0000


	//----- nvinfo : EIATTR_MAXREG_COUNT
	.align		4
        /*001c*/ 	.byte	0x03, 0x1b
        /*001e*/ 	.short	0x00ff


	//----- nvinfo : EIATTR_MERCURY_ISA_VERSION
	.align		4
        /*0020*/ 	.byte	0x03, 0x5f
        /*0022*/ 	.short	0x0101


	//----- nvinfo : EIATTR_VRC_CTA_INIT_COUNT
	.align		4
        /*0024*/ 	.byte	0x02, 0x4a
	.zero		1
	.zero		1


	//----- nvinfo : EIATTR_EXIT_INSTR_OFFSETS
	.align		4
        /*0028*/ 	.byte	0x04, 0x1c
        /*002a*/ 	.short	(.L_17 - .L_16)


	//   ....[0]....
.L_16:
        /*002c*/ 	.word	0x000000c0


	//----- nvinfo : EIATTR_CRS_STACK_SIZE
	.align		4
.L_17:
        /*0030*/ 	.byte	0x04, 0x1e
        /*0032*/ 	.short	(.L_19 - .L_18)
.L_18:
        /*0034*/ 	.word	0x00000000


	//----- nvinfo : EIATTR_CBANK_PARAM_SIZE
	.align		4
.L_19:
        /*0038*/ 	.byte	0x03, 0x19
        /*003a*/ 	.short	0x0008


	//----- nvinfo : EIATTR_PARAM_CBANK
	.align		4
        /*003c*/ 	.byte	0x04, 0x0a
        /*003e*/ 	.short	(.L_21 - .L_20)
	.align		4
.L_20:
        /*0040*/ 	.word	index@(.nv.constant0._Z12faultyUpdatePi)
        /*0044*/ 	.short	0x0380
        /*0046*/ 	.short	0x0008


	//----- nvinfo : EIATTR_SW_WAR
	.align		4
.L_21:
        /*0048*/ 	.byte	0x04, 0x36
        /*004a*/ 	.short	(.L_23 - .L_22)
.L_22:
        /*004c*/ 	.word	0x00000008
.L_23:


//--------------------- .nv.info._Z21faultyUpdateWithDelayPi --------------------------
	.section	.nv.info._Z21faultyUpdateWithDelayPi,"",@"SHT_CUDA_INFO"
	.sectionflags	@""
	.align	4


	//----- nvinfo : EIATTR_CUDA_API_VERSION
	.align		4
        /*0000*/ 	.byte	0x04, 0x37
        /*0002*/ 	.short	(.L_25 - .L_24)
.L_24:
        /*0004*/ 	.word	0x00000082


	//----- nvinfo : EIATTR_KPARAM_INFO
	.align		4
.L_25:
        /*0008*/ 	.byte	0x04, 0x17
        /*000a*/ 	.short	(.L_27 - .L_26)
.L_26:
        /*000c*/ 	.word	0x00000000
        /*0010*/ 	.short	0x0000
        /*0012*/ 	.short	0x0000
        /*0014*/ 	.byte	0x00, 0xf5, 0x21, 0x00


	//----- nvinfo : EIATTR_SPARSE_MMA_MASK
	.align		4
.L_27:
        /*0018*/ 	.byte	0x03, 0x50
        /*001a*/ 	.short	0x0000


	//----- nvinfo : EIATTR_MAXREG_COUNT
	.align		4
        /*001c*/ 	.byte	0x03, 0x1b
        /*001e*/ 	.short	0x00ff


	//----- nvinfo : EIATTR_MERCURY_ISA_VERSION
	.align		4
        /*0020*/ 	.byte	0x03, 0x5f
        /*0022*/ 	.short	0x0101


	//----- nvinfo : EIATTR_VRC_CTA_INIT_COUNT
	.align		4
        /*0024*/ 	.byte	0x02, 0x4a
	.zero		1
	.zero		1


	//----- nvinfo : EIATTR_EXIT_INSTR_OFFSETS
	.align		4
        /*0028*/ 	.byte	0x04, 0x1c
        /*002a*/ 	.short	(.L_29 - .L_28)


	//   ....[0]....
.L_28:
        /*002c*/ 	.word	0x000000c0


	//----- nvinfo : EIATTR_CRS_STACK_SIZE
	.align		4
.L_29:
        /*0030*/ 	.byte	0x04, 0x1e
        /*0032*/ 	.short	(.L_31 - .L_30)
.L_30:
        /*0034*/ 	.word	0x00000000


	//----- nvinfo : EIATTR_CBANK_PARAM_SIZE
	.align		4
.L_31:
        /*0038*/ 	.byte	0x03, 0x19
        /*003a*/ 	.short	0x0008


	//----- nvinfo : EIATTR_PARAM_CBANK
	.align		4
        /*003c*/ 	.byte	0x04, 0x0a
        /*003e*/ 	.short	(.L_33 - .L_32)
	.align		4
.L_32:
        /*0040*/ 	.word	index@(.nv.constant0._Z21faultyUpdateWithDelayPi)
        /*0044*/ 	.short	0x0380
        /*0046*/ 	.short	0x0008


	//----- nvinfo : EIATTR_SW_WAR
	.align		4
.L_33:
        /*0048*/ 	.byte	0x04, 0x36
        /*004a*/ 	.short	(.L_35 - .L_34)
.L_34:
        /*004c*/ 	.word	0x00000008
.L_35:


//--------------------- .nv.callgraph             --------------------------
	.section	.nv.callgraph,"",@"SHT_CUDA_CALLGRAPH"
	.align	4
	.sectionentsize	8
	.align		4
        /*0000*/ 	.word	0x00000000
	.align		4
        /*0004*/ 	.word	0xffffffff
	.align		4
        /*0008*/ 	.word	0x00000000
	.align		4
        /*000c*/ 	.word	0xfffffffe
	.align		4
        /*0010*/ 	.word	0x00000000
	.align		4
        /*0014*/ 	.word	0xfffffffd
	.align		4
        /*0018*/ 	.word	0x00000000
	.align		4
        /*001c*/ 	.word	0xfffffffc


//--------------------- .text._Z12faultyUpdatePi  --------------------------
	.section	.text._Z12faultyUpdatePi,"ax",@progbits
	.align	128
        .global         _Z12faultyUpdatePi
        .type           _Z12faultyUpdatePi,@function
        .size           _Z12faultyUpdatePi,(.L_x_4 - _Z12faultyUpdatePi)
        .other          _Z12faultyUpdatePi,@"STO_CUDA_ENTRY STV_DEFAULT"
_Z12faultyUpdatePi:
.text._Z12faultyUpdatePi:
[----:B------:R-:W-:Y:S08]  /*0000*/  LDC R1, c[0x0][0x37c] ;  /* 0x0000df00ff017b82 */ /* 0x000ff00000000800 */
[----:B------:R-:W0:Y:S01]  /*0010*/  LDC.64 R2, c[0x0][0x380] ;  /* 0x0000e000ff027b82 */ /* 0x000e220000000a00 */
[----:B------:R-:W1:Y:S02]  /*0020*/  LDCU.64 UR4, c[0x0][0x358] ;  /* 0x00006b00ff0477ac */ /* 0x000e640008000a00 */
.L_x_0:
[----:B01----:R-:W2:Y:S01]  /*0030*/  LDG.E R4, desc[UR4][R2.64] ;  /* 0x0000000402047981 */ /* 0x003ea2000c1e1900 */
[----:B------:R-:W-:Y:S05]  /*0040*/  YIELD ;  /* 0x0000000000007946 */ /* 0x000fea0003800000 */
[C---:B--2---:R-:W-:Y:S01]  /*0050*/  LOP3.LUT R0, R4.reuse, 0x1, RZ, 0xc0, !PT ;  /* 0x0000000104007812 */ /* 0x044fe200078ec0ff */
[----:B------:R-:W-:-:S03]  /*0060*/  VIADD R5, R4, 0x1 ;  /* 0x0000000104057836 */ /* 0x000fc60000000000 */
[----:B------:R-:W-:-:S13]  /*0070*/  ISETP.NE.U32.AND P0, PT, R0, 0x1, PT ;  /* 0x000000010000780c */ /* 0x000fda0003f05070 */
[----:B------:R-:W-:-:S06]  /*0080*/  @P0 VIADD R5, R4, 0x3 ;  /* 0x0000000304050836 */ /* 0x000fcc0000000000 */
[----:B------:R-:W2:Y:S02]  /*0090*/  ATOMG.E.CAS.STRONG.GPU PT, R5, [R2], R4, R5 ;  /* 0x00000004020573a9 */ /* 0x000ea400001ee105 */
[----:B--2---:R-:W-:-:S13]  /*00a0*/  ISETP.NE.AND P0, PT, R5, R4, PT ;  /* 0x000000040500720c */ /* 0x004fda0003f05270 */
[----:B------:R-:W-:Y:S05]  /*00b0*/  @P0 BRA `(.L_x_0) ;  /* 0xfffffffc00dc0947 */ /* 0x000fea000383ffff */
[----:B------:R-:W-:Y:S05]  /*00c0*/  EXIT ;  /* 0x000000000000794d */ /* 0x000fea0003800000 */
.L_x_1:
[----:B------:R-:W-:-:S00]  /*00d0*/  BRA `(.L_x_1) ;  /* 0xfffffffc00fc7947 */ /* 0x000fc0000383ffff */
[----:B------:R-:W-:-:S00]  /*00e0*/  NOP ;  /* 0x0000000000007918 */ /* 0x000fc00000000000 */
        /* <DEDUP_REMOVED lines=9> */
.L_x_4:


//--------------------- .text._Z21faultyUpdateWithDelayPi --------------------------
	.section	.text._Z21faultyUpdateWithDelayPi,"ax",@progbits
	.align	128
        .global         _Z21faultyUpdateWithDelayPi
        .type           _Z21faultyUpdateWithDelayPi,@function
        .size           _Z21faultyUpdateWithDelayPi,(.L_x_5 - _Z21faultyUpdateWithDelayPi)
        .other          _Z21faultyUpdateWithDelayPi,@"STO_CUDA_ENTRY STV_DEFAULT"
_Z21faultyUpdateWithDelayPi:
.text._Z21faultyUpdateWithDelayPi:
[----:B------:R-:W-:Y:S08]  /*0000*/  LDC R1, c[0x0][0x37c] ;  /* 0x0000df00ff017b82 */ /* 0x000ff00000000800 */
[----:B------:R-:W0:Y:S01]  /*0010*/  LDC.64 R2, c[0x0][0x380] ;  /* 0x0000e000ff027b82 */ /* 0x000e220000000a00 */
[----:B------:R-:W1:Y:S02]  /*0020*/  LDCU.64 UR4, c[0x0][0x358] ;  /* 0x00006b00ff0477ac */ /* 0x000e640008000a00 */
.L_x_2:
        /* <DEDUP_REMOVED lines=10> */
.L_x_3:
        /* <DEDUP_REMOVED lines=11> */
.L_x_5:


//--------------------- .nv.shared.reserved.0     --------------------------
	.section	.nv.shared.reserved.0,"aw",@nobits
	.weak		__nv_reservedSMEM_offset_0_alias
	.size		__nv_reservedSMEM_offset_0_alias, 0, 64
	.other		__nv_reservedSMEM_offset_0_alias,@"STO_CUDA_RESERVED_SHARED STV_DEFAULT"
__nv_reservedSMEM_offset_0_alias:
	.zero		0
	.zero		64


//--------------------- .nv.constant0._Z12faultyUpdatePi --------------------------
	.section	.nv.constant0._Z12faultyUpdatePi,"a",@progbits
	.sectionflags	@""
	.align	4
.nv.constant0._Z12faultyUpdatePi:
	.zero		904


//--------------------- .nv.constant0._Z21faultyUpdateWithDelayPi --------------------------
	.section	.nv.constant0._Z21faultyUpdateWithDelayPi,"a",@progbits
	.sectionflags	@""
	.align	4
.nv.constant0._Z21faultyUpdateWithDelayPi:
	.zero		904


//--------------------- SYMBOLS --------------------------

	.type		.nv.reservedSmem.offset0,@object
	.size		.nv.reservedSmem.offset0,0x4
